	.headerflags	@"EF_CUDA_TEXMODE_UNIFIED EF_CUDA_64BIT_ADDRESS EF_CUDA_ACCELERATORS EF_CUDA_SM90 EF_CUDA_VIRTUAL_SM(EF_CUDA_SM90)"
	.elftype	@"ET_EXEC"


//--------------------- .nv.info                  --------------------------
	.section	.nv.info,"",@"SHT_CUDA_INFO"
	.align	4


	//----- nvinfo : EIATTR_REGCOUNT
	.align		4
        /*0000*/ 	.byte	0x04, 0x2f
        /*0002*/ 	.short	(.L_1 - .L_0)
	.align		4
.L_0:
        /*0004*/ 	.word	index@(triton_per_fused_add_clamp_div_mul_pow_rsub_sum_1)
        /*0008*/ 	.word	0x00000013


	//----- nvinfo : EIATTR_MIN_STACK_SIZE
	.align		4
.L_1:
        /*000c*/ 	.byte	0x04, 0x12
        /*000e*/ 	.short	(.L_3 - .L_2)
	.align		4
.L_2:
        /*0010*/ 	.word	index@(triton_per_fused_add_clamp_div_mul_pow_rsub_sum_1)
        /*0014*/ 	.word	0x00000000


	//----- nvinfo : EIATTR_FRAME_SIZE
	.align		4
.L_3:
        /*0018*/ 	.byte	0x04, 0x11
        /*001a*/ 	.short	(.L_5 - .L_4)
	.align		4
.L_4:
        /*001c*/ 	.word	index@(triton_per_fused_add_clamp_div_mul_pow_rsub_sum_1)
        /*0020*/ 	.word	0x00000000


	//----- nvinfo : EIATTR_MIN_STACK_SIZE
	.align		4
.L_5:
        /*0024*/ 	.byte	0x04, 0x12
        /*0026*/ 	.short	(.L_7 - .L_6)
	.align		4
.L_6:
        /*0028*/ 	.word	index@(triton_per_fused_add_clamp_div_mul_pow_rsub_sum_1)
        /*002c*/ 	.word	0x00000000
.L_7:


//--------------------- .nv.info.triton_per_fused_add_clamp_div_mul_pow_rsub_sum_1 --------------------------
	.section	.nv.info.triton_per_fused_add_clamp_div_mul_pow_rsub_sum_1,"",@"SHT_CUDA_INFO"
	.sectionflags	@""
	.align	4


	//----- nvinfo : EIATTR_CUDA_API_VERSION
	.align		4
        /*0000*/ 	.byte	0x04, 0x37
        /*0002*/ 	.short	(.L_9 - .L_8)
.L_8:
        /*0004*/ 	.word	0x0000007c


	//----- nvinfo : EIATTR_KPARAM_INFO
	.align		4
.L_9:
        /*0008*/ 	.byte	0x04, 0x17
        /*000a*/ 	.short	(.L_11 - .L_10)
.L_10:
        /*000c*/ 	.word	0x00000000
        /*0010*/ 	.short	0x0003
        /*0012*/ 	.short	0x0018
        /*0014*/ 	.byte	0x00, 0xf0, 0x11, 0x00


	//----- nvinfo : EIATTR_KPARAM_INFO
	.align		4
.L_11:
        /*0018*/ 	.byte	0x04, 0x17
        /*001a*/ 	.short	(.L_13 - .L_12)
.L_12:
        /*001c*/ 	.word	0x00000000
        /*0020*/ 	.short	0x0002
        /*0022*/ 	.short	0x0010
        /*0024*/ 	.byte	0x00, 0xf4, 0x21, 0x00


	//----- nvinfo : EIATTR_KPARAM_INFO
	.align		4
.L_13:
        /*0028*/ 	.byte	0x04, 0x17
        /*002a*/ 	.short	(.L_15 - .L_14)
.L_14:
        /*002c*/ 	.word	0x00000000
        /*0030*/ 	.short	0x0001
        /*0032*/ 	.short	0x0008
        /*0034*/ 	.byte	0x00, 0xf4, 0x21, 0x00


	//----- nvinfo : EIATTR_KPARAM_INFO
	.align		4
.L_15:
        /*0038*/ 	.byte	0x04, 0x17
        /*003a*/ 	.short	(.L_17 - .L_16)
.L_16:
        /*003c*/ 	.word	0x00000000
        /*0040*/ 	.short	0x0000
        /*0042*/ 	.short	0x0000
        /*0044*/ 	.byte	0x00, 0xf4, 0x21, 0x00


	//----- nvinfo : EIATTR_SPARSE_MMA_MASK
	.align		4
.L_17:
        /*0048*/ 	.byte	0x03, 0x50
        /*004a*/ 	.short	0x0000


	//----- nvinfo : EIATTR_MAXREG_COUNT
	.align		4
        /*004c*/ 	.byte	0x03, 0x1b
        /*004e*/ 	.short	0x00ff


	//----- nvinfo : EIATTR_COOP_GROUP_MASK_REGIDS
	.align		4
        /*0050*/ 	.byte	0x04, 0x29
        /*0052*/ 	.short	(.L_19 - .L_18)


	//   ....[0]....
.L_18:
        /*0054*/ 	.word	0xffffffff


	//   ....[1]....
        /*0058*/ 	.word	0xffffffff


	//   ....[2]....
        /*005c*/ 	.word	0xffffffff


	//   ....[3]....
        /*0060*/ 	.word	0xffffffff


	//   ....[4]....
        /*0064*/ 	.word	0xffffffff


	//   ....[5]....
        /*0068*/ 	.word	0xffffffff


	//----- nvinfo : EIATTR_COOP_GROUP_INSTR_OFFSETS
	.align		4
.L_19:
        /*006c*/ 	.byte	0x04, 0x28
        /*006e*/ 	.short	(.L_21 - .L_20)


	//   ....[0]....
.L_20:
        /*0070*/ 	.word	0x00000340


	//   ....[1]....
        /*0074*/ 	.word	0x00000360


	//   ....[2]....
        /*0078*/ 	.word	0x00000390


	//   ....[3]....
        /*007c*/ 	.word	0x000003c0


	//   ....[4]....
        /*0080*/ 	.word	0x000003f0


	//   ....[5]....
        /*0084*/ 	.word	0x00000460


	//----- nvinfo : EIATTR_EXIT_INSTR_OFFSETS
	.align		4
.L_21:
        /*0088*/ 	.byte	0x04, 0x1c
        /*008a*/ 	.short	(.L_23 - .L_22)


	//   ....[0]....
.L_22:
        /*008c*/ 	.word	0x000004d0


	//   ....[1]....
        /*0090*/ 	.word	0x00000520


	//----- nvinfo : EIATTR_REQNTID
	.align		4
.L_23:
        /*0094*/ 	.byte	0x04, 0x10
        /*0096*/ 	.short	(.L_25 - .L_24)
.L_24:
        /*0098*/ 	.word	0x00000040
        /*009c*/ 	.word	0x00000001
        /*00a0*/ 	.word	0x00000001


	//----- nvinfo : EIATTR_CBANK_PARAM_SIZE
	.align		4
.L_25:
        /*00a4*/ 	.byte	0x03, 0x19
        /*00a6*/ 	.short	0x001c


	//----- nvinfo : EIATTR_PARAM_CBANK
	.align		4
        /*00a8*/ 	.byte	0x04, 0x0a
        /*00aa*/ 	.short	(.L_27 - .L_26)
	.align		4
.L_26:
        /*00ac*/ 	.word	index@(.nv.constant0.triton_per_fused_add_clamp_div_mul_pow_rsub_sum_1)
        /*00b0*/ 	.short	0x0210
        /*00b2*/ 	.short	0x001c


	//----- nvinfo : EIATTR_SW_WAR
	.align		4
.L_27:
        /*00b4*/ 	.byte	0x04, 0x36
        /*00b6*/ 	.short	(.L_29 - .L_28)
.L_28:
        /*00b8*/ 	.word	0x00000008
.L_29:


//--------------------- .nv.callgraph             --------------------------
	.section	.nv.callgraph,"",@"SHT_CUDA_CALLGRAPH"
	.align	4
	.sectionentsize	8
	.align		4
        /*0000*/ 	.word	0x00000000
	.align		4
        /*0004*/ 	.word	0xffffffff
	.align		4
        /*0008*/ 	.word	0x00000000
	.align		4
        /*000c*/ 	.word	0xfffffffe
	.align		4
        /*0010*/ 	.word	0x00000000
	.align		4
        /*0014*/ 	.word	0xfffffffd
	.align		4
        /*0018*/ 	.word	0x00000000
	.align		4
        /*001c*/ 	.word	0xfffffffc


//--------------------- .text.triton_per_fused_add_clamp_div_mul_pow_rsub_sum_1 --------------------------
	.section	.text.triton_per_fused_add_clamp_div_mul_pow_rsub_sum_1,"ax",@progbits
	.sectionflags	@"SHF_BARRIERS=1"
	.align	128
        .global         triton_per_fused_add_clamp_div_mul_pow_rsub_sum_1
        .type           triton_per_fused_add_clamp_div_mul_pow_rsub_sum_1,@function
        .size           triton_per_fused_add_clamp_div_mul_pow_rsub_sum_1,(.L_x_1 - triton_per_fused_add_clamp_div_mul_pow_rsub_sum_1)
        .other          triton_per_fused_add_clamp_div_mul_pow_rsub_sum_1,@"STO_CUDA_ENTRY STV_DEFAULT"
triton_per_fused_add_clamp_div_mul_pow_rsub_sum_1:
.text.triton_per_fused_add_clamp_div_mul_pow_rsub_sum_1:
[----:B------:R-:W0:Y:S02]  /*0000*/  LDC R1, c[0x0][0x28] ;  /* 0x00000a00ff017b82 */ /* 0x000e240000000800 */
[----:B------:R-:W1:Y:S01]  /*0010*/  S2R R13, SR_TID.X ;  /* 0x00000000000d7919 */ /* 0x000e620000002100 */
[----:B------:R-:W2:Y:S01]  /*0020*/  LDC.64 R6, c[0x0][0x220] ;  /* 0x00008800ff067b82 */ /* 0x000ea20000000a00 */
[----:B------:R-:W-:-:S07]  /*0030*/  ULDC.64 UR6, c[0x0][0x208] ;  /* 0x0000820000067ab9 */ /* 0x000fce0000000a00 */
[----:B------:R-:W3:Y:S01]  /*0040*/  LDC.64 R8, c[0x0][0x218] ;  /* 0x00008600ff087b82 */ /* 0x000ee20000000a00 */
[----:B-1----:R-:W-:-:S04]  /*0050*/  SHF.L.U32 R0, R13, 0x2, RZ ;  /* 0x000000020d007819 */ /* 0x002fc800000006ff */
[----:B------:R-:W-:-:S05]  /*0060*/  LOP3.LUT R3, R0, 0x3c, RZ, 0xc0, !PT ;  /* 0x0000003c00037812 */ /* 0x000fca00078ec0ff */
[----:B--2---:R-:W-:-:S06]  /*0070*/  IMAD.WIDE.U32 R6, R3, 0x4, R6 ;  /* 0x0000000403067825 */ /* 0x004fcc00078e0006 */
[----:B------:R-:W2:Y:S01]  /*0080*/  LDG.E.EL.128 R4, desc[UR6][R6.64] ;  /* 0x0000000606047981 */ /* 0x000ea2000c2e1d00 */
[----:B------:R-:W-:-:S05]  /*0090*/  LOP3.LUT R3, R0, 0xfc, RZ, 0xc0, !PT ;  /* 0x000000fc00037812 */ /* 0x000fca00078ec0ff */
[----:B---3--:R-:W-:-:S06]  /*00a0*/  IMAD.WIDE.U32 R8, R3, 0x4, R8 ;  /* 0x0000000403087825 */ /* 0x008fcc00078e0008 */
[----:B------:R-:W3:Y:S01]  /*00b0*/  LDG.E.128 R8, desc[UR6][R8.64] ;  /* 0x0000000608087981 */ /* 0x000ee2000c1e1d00 */
[----:B------:R-:W1:Y:S01]  /*00c0*/  S2UR UR5, SR_CgaCtaId ;  /* 0x00000000000579c3 */ /* 0x000e620000008800 */
[----:B------:R-:W-:Y:S02]  /*00d0*/  UMOV UR4, 0x400 ;  /* 0x0000040000047882 */ /* 0x000fe40000000000 */
[----:B-1----:R-:W-:Y:S01]  /*00e0*/  UPRMT UR4, UR5, 0x654, UR4 ;  /* 0x0000065405047896 */ /* 0x002fe20008000004 */
[C---:B--2---:R-:W-:Y:S01]  /*00f0*/  FADD R12, -R4.reuse, 1 ;  /* 0x3f800000040c7421 */ /* 0x044fe20000000100 */
[----:B------:R-:W-:Y:S01]  /*0100*/  FMUL R3, R4, R4 ;  /* 0x0000000404037220 */ /* 0x000fe20000400000 */
[----:B------:R-:W-:Y:S01]  /*0110*/  FADD R4, -R5, 1 ;  /* 0x3f80000005047421 */ /* 0x000fe20000000100 */
[----:B------:R-:W-:Y:S01]  /*0120*/  FADD R14, -R6, 1 ;  /* 0x3f800000060e7421 */ /* 0x000fe20000000100 */
[----:B------:R-:W-:Y:S01]  /*0130*/  FADD R16, -R7, 1 ;  /* 0x3f80000007107421 */ /* 0x000fe20000000100 */
[----:B------:R-:W-:Y:S01]  /*0140*/  FSETP.GTU.AND P0, PT, R12, RZ, PT ;  /* 0x000000ff0c00720b */ /* 0x000fe20003f0c000 */
[----:B------:R-:W-:Y:S01]  /*0150*/  FMUL R5, R5, R5 ;  /* 0x0000000505057220 */ /* 0x000fe20000400000 */
[----:B------:R-:W-:Y:S01]  /*0160*/  FSETP.GTU.AND P1, PT, R4, RZ, PT ;  /* 0x000000ff0400720b */ /* 0x000fe20003f2c000 */
[----:B------:R-:W-:Y:S01]  /*0170*/  FMUL R6, R6, R6 ;  /* 0x0000000606067220 */ /* 0x000fe20000400000 */
[----:B------:R-:W-:-:S02]  /*0180*/  FSEL R12, R12, RZ, P0 ;  /* 0x000000ff0c0c7208 */ /* 0x000fc40000000000 */
[----:B------:R-:W-:Y:S02]  /*0190*/  FSETP.GTU.AND P0, PT, R14, RZ, PT ;  /* 0x000000ff0e00720b */ /* 0x000fe40003f0c000 */
[----:B------:R-:W-:Y:S01]  /*01a0*/  FSEL R4, R4, RZ, P1 ;  /* 0x000000ff04047208 */ /* 0x000fe20000800000 */
[----:B------:R-:W-:Y:S01]  /*01b0*/  FMUL R15, R12, R12 ;  /* 0x0000000c0c0f7220 */ /* 0x000fe20000400000 */
[----:B------:R-:W-:Y:S01]  /*01c0*/  FSETP.GTU.AND P1, PT, R16, RZ, PT ;  /* 0x000000ff1000720b */ /* 0x000fe20003f2c000 */
[----:B------:R-:W-:Y:S01]  /*01d0*/  FMUL R12, R7, R7 ;  /* 0x00000007070c7220 */ /* 0x000fe20000400000 */
[----:B------:R-:W-:Y:S01]  /*01e0*/  FSEL R14, R14, RZ, P0 ;  /* 0x000000ff0e0e7208 */ /* 0x000fe20000000000 */
[C---:B---3--:R-:W-:Y:S01]  /*01f0*/  FMUL R15, R8.reuse, R15 ;  /* 0x0000000f080f7220 */ /* 0x048fe20000400000 */
[----:B------:R-:W-:Y:S01]  /*0200*/  FADD R8, -R8, 1 ;  /* 0x3f80000008087421 */ /* 0x000fe20000000100 */
[----:B------:R-:W-:Y:S01]  /*0210*/  FMUL R4, R4, R4 ;  /* 0x0000000404047220 */ /* 0x000fe20000400000 */
[----:B------:R-:W-:Y:S01]  /*0220*/  FSEL R16, R16, RZ, P1 ;  /* 0x000000ff10107208 */ /* 0x000fe20000800000 */
[----:B------:R-:W-:Y:S01]  /*0230*/  FMUL R7, R14, R14 ;  /* 0x0000000e0e077220 */ /* 0x000fe20000400000 */
[----:B------:R-:W-:Y:S01]  /*0240*/  FFMA R8, R8, R3, R15 ;  /* 0x0000000308087223 */ /* 0x000fe2000000000f */
[C---:B------:R-:W-:Y:S01]  /*0250*/  FMUL R3, R9.reuse, R4 ;  /* 0x0000000409037220 */ /* 0x040fe20000400000 */
[----:B------:R-:W-:Y:S01]  /*0260*/  FADD R4, -R9, 1 ;  /* 0x3f80000009047421 */ /* 0x000fe20000000100 */
[----:B------:R-:W-:Y:S01]  /*0270*/  FMUL R16, R16, R16 ;  /* 0x0000001010107220 */ /* 0x000fe20000400000 */
[C---:B------:R-:W-:Y:S01]  /*0280*/  FMUL R14, R10.reuse, R7 ;  /* 0x000000070a0e7220 */ /* 0x040fe20000400000 */
[----:B------:R-:W-:Y:S01]  /*0290*/  FADD R7, -R10, 1 ;  /* 0x3f8000000a077421 */ /* 0x000fe20000000100 */
[----:B------:R-:W-:Y:S01]  /*02a0*/  FFMA R3, R4, R5, R3 ;  /* 0x0000000504037223 */ /* 0x000fe20000000003 */
[C---:B------:R-:W-:Y:S01]  /*02b0*/  FMUL R16, R11.reuse, R16 ;  /* 0x000000100b107220 */ /* 0x040fe20000400000 */
[----:B------:R-:W-:Y:S01]  /*02c0*/  FADD R11, -R11, 1 ;  /* 0x3f8000000b0b7421 */ /* 0x000fe20000000100 */
[----:B------:R-:W-:Y:S01]  /*02d0*/  FFMA R6, R7, R6, R14 ;  /* 0x0000000607067223 */ /* 0x000fe2000000000e */
[----:B------:R-:W-:Y:S01]  /*02e0*/  FADD R3, R3, R8 ;  /* 0x0000000803037221 */ /* 0x000fe20000000000 */
[----:B------:R-:W-:Y:S01]  /*02f0*/  LOP3.LUT P0, RZ, R13, 0x1f, RZ, 0xc0, !PT ;  /* 0x0000001f0dff7812 */ /* 0x000fe2000780c0ff */
[----:B------:R-:W-:Y:S01]  /*0300*/  FFMA R11, R11, R12, R16 ;  /* 0x0000000c0b0b7223 */ /* 0x000fe20000000010 */
[----:B------:R-:W-:Y:S01]  /*0310*/  ISETP.GE.AND P1, PT, R13, 0x2, PT ;  /* 0x000000020d00780c */ /* 0x000fe20003f26270 */
[----:B------:R-:W-:-:S04]  /*0320*/  FADD R6, R6, R3 ;  /* 0x0000000306067221 */ /* 0x000fc80000000000 */
[----:B------:R-:W-:-:S05]  /*0330*/  FADD R6, R11, R6 ;  /* 0x000000060b067221 */ /* 0x000fca0000000000 */
[----:B------:R-:W1:Y:S02]  /*0340*/  SHFL.BFLY PT, R3, R6, 0x10, 0x1f ;  /* 0x0e001f0006037f89 */ /* 0x000e6400000e0000 */
[----:B-1----:R-:W-:-:S05]  /*0350*/  FADD R3, R6, R3 ;  /* 0x0000000306037221 */ /* 0x002fca0000000000 */
[----:B------:R-:W1:Y:S02]  /*0360*/  SHFL.BFLY PT, R4, R3, 0x8, 0x1f ;  /* 0x0d001f0003047f89 */ /* 0x000e6400000e0000 */
[----:B-1----:R-:W-:Y:S01]  /*0370*/  FADD R4, R3, R4 ;  /* 0x0000000403047221 */ /* 0x002fe20000000000 */
[----:B------:R-:W-:-:S04]  /*0380*/  SHF.R.U32.HI R3, RZ, 0x3, R13 ;  /* 0x00000003ff037819 */ /* 0x000fc8000001160d */
[----:B------:R-:W1:Y:S02]  /*0390*/  SHFL.BFLY PT, R5, R4, 0x4, 0x1f ;  /* 0x0c801f0004057f89 */ /* 0x000e6400000e0000 */
[----:B-1----:R-:W-:Y:S01]  /*03a0*/  FADD R5, R4, R5 ;  /* 0x0000000504057221 */ /* 0x002fe20000000000 */
[----:B------:R-:W-:-:S04]  /*03b0*/  LOP3.LUT R4, R3, 0x4, RZ, 0xc0, !PT ;  /* 0x0000000403047812 */ /* 0x000fc800078ec0ff */
[----:B------:R-:W1:Y:S02]  /*03c0*/  SHFL.BFLY PT, R8, R5, 0x2, 0x1f ;  /* 0x0c401f0005087f89 */ /* 0x000e6400000e0000 */
[----:B-1----:R-:W-:Y:S01]  /*03d0*/  FADD R8, R5, R8 ;  /* 0x0000000805087221 */ /* 0x002fe20000000000 */
[----:B------:R-:W-:-:S04]  /*03e0*/  LOP3.LUT R5, R13, 0x1, RZ, 0xc0, !PT ;  /* 0x000000010d057812 */ /* 0x000fc800078ec0ff */
[----:B------:R-:W1:Y:S02]  /*03f0*/  SHFL.BFLY PT, R7, R8, 0x1, 0x1f ;  /* 0x0c201f0008077f89 */ /* 0x000e6400000e0000 */
[----:B-1----:R-:W-:-:S05]  /*0400*/  FADD R7, R8, R7 ;  /* 0x0000000708077221 */ /* 0x002fca0000000000 */
[----:B------:R-:W-:Y:S01]  /*0410*/  @!P0 STS [R4+UR4], R7 ;  /* 0x0000000704008988 */ /* 0x000fe20008000804 */
[----:B------:R-:W-:Y:S01]  /*0420*/  BAR.SYNC.DEFER_BLOCKING 0x0 ;  /* 0x0000000000007b1d */ /* 0x000fe20000010000 */
[----:B------:R-:W-:-:S04]  /*0430*/  ISETP.NE.U32.AND P0, PT, R5, 0x1, PT ;  /* 0x000000010500780c */ /* 0x000fc80003f05070 */
[----:B------:R-:W-:Y:S01]  /*0440*/  ISETP.LT.AND P0, PT, R13, 0x2, P0 ;  /* 0x000000020d00780c */ /* 0x000fe20000701270 */
[----:B------:R-:W1:Y:S04]  /*0450*/  @!P1 LDS R2, [R0+UR4] ;  /* 0x0000000400029984 */ /* 0x000e680008000800 */
[----:B-1----:R-:W1:Y:S02]  /*0460*/  SHFL.BFLY PT, R3, R2, 0x1, 0x1f ;  /* 0x0c201f0002037f89 */ /* 0x002e6400000e0000 */
[----:B-1----:R-:W-:-:S06]  /*0470*/  FADD R3, R2, R3 ;  /* 0x0000000302037221 */ /* 0x002fcc0000000000 */
[----:B------:R1:W-:Y:S01]  /*0480*/  @P0 STS [R0+UR4], R3 ;  /* 0x0000000300000988 */ /* 0x0003e20008000804 */
[----:B------:R-:W-:Y:S01]  /*0490*/  BAR.SYNC.DEFER_BLOCKING 0x0 ;  /* 0x0000000000007b1d */ /* 0x000fe20000010000 */
[----:B------:R-:W-:-:S05]  /*04a0*/  LOP3.LUT P0, RZ, R13, 0x3f, RZ, 0xc0, !PT ;  /* 0x0000003f0dff7812 */ /* 0x000fca000780c0ff */
[----:B------:R-:W2:Y:S02]  /*04b0*/  LDS R5, [UR4] ;  /* 0x00000004ff057984 */ /* 0x000ea40008000800 */
[----:B------:R-:W-:Y:S06]  /*04c0*/  BAR.SYNC.DEFER_BLOCKING 0x0 ;  /* 0x0000000000007b1d */ /* 0x000fec0000010000 */
[----:B-1----:R-:W-:Y:S05]  /*04d0*/  @P0 EXIT ;  /* 0x000000000000094d */ /* 0x002fea0003800000 */
[----:B------:R-:W0:Y:S01]  /*04e0*/  LDC.64 R2, c[0x0][0x210] ;  /* 0x00008400ff027b82 */ /* 0x000e220000000a00 */
[----:B--2---:R-:W-:-:S04]  /*04f0*/  FADD R5, RZ, R5 ;  /* 0x00000005ff057221 */ /* 0x004fc80000000000 */
[----:B------:R-:W-:-:S05]  /*0500*/  FMUL.D4 R5, R5, 0.5 ;  /* 0x3f00000005057820 */ /* 0x000fca0000200000 */
[----:B0-----:R-:W-:Y:S01]  /*0510*/  STG.E desc[UR6][R2.64], R5 ;  /* 0x0000000502007986 */ /* 0x001fe2000c101906 */
[----:B------:R-:W-:Y:S05]  /*0520*/  EXIT ;  /* 0x000000000000794d */ /* 0x000fea0003800000 */
.L_x_0:
[----:B------:R-:W-:-:S00]  /*0530*/  BRA `(.L_x_0) ;  /* 0xfffffffc00fc7947 */ /* 0x000fc0000383ffff */
[----:B------:R-:W-:-:S00]  /*0540*/  NOP ;  /* 0x0000000000007918 */ /* 0x000fc00000000000 */
        /* <DEDUP_REMOVED lines=11> */
.L_x_1:


//--------------------- .nv.shared.triton_per_fused_add_clamp_div_mul_pow_rsub_sum_1 --------------------------
	.section	.nv.shared.triton_per_fused_add_clamp_div_mul_pow_rsub_sum_1,"aw",@nobits
	.sectionflags	@""
	.align	16
	.zero		1024


//--------------------- .nv.constant0.triton_per_fused_add_clamp_div_mul_pow_rsub_sum_1 --------------------------
	.section	.nv.constant0.triton_per_fused_add_clamp_div_mul_pow_rsub_sum_1,"a",@progbits
	.sectionflags	@""
	.align	4
.nv.constant0.triton_per_fused_add_clamp_div_mul_pow_rsub_sum_1:
	.zero		556
